//
// Generated by NVIDIA NVVM Compiler
//
// Compiler Build ID: CL-36424714
// Cuda compilation tools, release 13.0, V13.0.88
// Based on NVVM 20.0.0
//

.version 9.0
.target sm_100
.address_size 64

	// .globl	_Z8mykernelPiS_S_

.visible .entry _Z8mykernelPiS_S_(
	.param .u64 .ptr .align 1 _Z8mykernelPiS_S__param_0,
	.param .u64 .ptr .align 1 _Z8mykernelPiS_S__param_1,
	.param .u64 .ptr .align 1 _Z8mykernelPiS_S__param_2
)
{
	.reg .b32 	%r<5>;
	.reg .b64 	%rd<11>;

	ld.param.u64 	%rd1, [_Z8mykernelPiS_S__param_0];
	ld.param.u64 	%rd2, [_Z8mykernelPiS_S__param_1];
	ld.param.u64 	%rd3, [_Z8mykernelPiS_S__param_2];
	cvta.to.global.u64 	%rd4, %rd3;
	cvta.to.global.u64 	%rd5, %rd2;
	cvta.to.global.u64 	%rd6, %rd1;
	mov.u32 	%r1, %ctaid.x;
	mul.wide.u32 	%rd7, %r1, 4;
	add.s64 	%rd8, %rd6, %rd7;
	ld.global.u32 	%r2, [%rd8];
	add.s64 	%rd9, %rd5, %rd7;
	ld.global.u32 	%r3, [%rd9];
	add.s32 	%r4, %r3, %r2;
	add.s64 	%rd10, %rd4, %rd7;
	st.global.u32 	[%rd10], %r4;
	ret;

}


// ===== COMPILED SASS (sm_100) =====

	.target	sm_100

	.elftype	@"ET_EXEC"


//--------------------- .note.nv.tkinfo           --------------------------
	.section	.note.nv.tkinfo,"",@"SHT_NOTE"
	.sectionflags	@"SHF_NOTE_NV_TKINFO"
	.tkinfo
        /*0018*/ 	.word	0x00000002
        /*0030*/ 	.string	""
        /*0030*/ 	.string	"ptxas"
        /*0030*/ 	.string	"Cuda compilation tools, release 13.0, V13.0.88"
        /*0030*/ 	.string	"Build cuda_13.0.r13.0/compiler.36424714_0"
        /*0030*/ 	.string	"-arch sm_100 -m 64 "



//--------------------- .note.nv.cuinfo           --------------------------
	.section	.note.nv.cuinfo,"",@"SHT_NOTE"
	.sectionflags	@"SHF_NOTE_NV_CUINFO"
        /*0018*/ 	.short	0x0002
        /*001a*/ 	.short	0x0064
        /*001c*/ 	.short	0x0082
	.zero		2


//--------------------- .nv.info                  --------------------------
	.section	.nv.info,"",@"SHT_CUDA_INFO"
	.align	4


	//----- nvinfo : EIATTR_REGCOUNT
	.align		4
        /*0000*/ 	.byte	0x04, 0x2f
        /*0002*/ 	.short	(.L_1 - .L_0)
	.align		4
.L_0:
        /*0004*/ 	.word	index@(_Z8mykernelPiS_S_)
        /*0008*/ 	.word	0x0000000c


	//----- nvinfo : EIATTR_FRAME_SIZE
	.align		4
.L_1:
        /*000c*/ 	.byte	0x04, 0x11
        /*000e*/ 	.short	(.L_3 - .L_2)
	.align		4
.L_2:
        /*0010*/ 	.word	index@(_Z8mykernelPiS_S_)
        /*0014*/ 	.word	0x00000000


	//----- nvinfo : EIATTR_MIN_STACK_SIZE
	.align		4
.L_3:
        /*0018*/ 	.byte	0x04, 0x12
        /*001a*/ 	.short	(.L_5 - .L_4)
	.align		4
.L_4:
        /*001c*/ 	.word	index@(_Z8mykernelPiS_S_)
        /*0020*/ 	.word	0x00000000
.L_5:


//--------------------- .nv.compat                --------------------------
	.section	.nv.compat,"",@"SHT_CUDA_COMPAT_INFO"
	.align	4
        /*0000*/ 	.byte	0x02, 0x09, 0x00, 0x00, 0x02, 0x02, 0x01, 0x00, 0x02, 0x05, 0x05, 0x00, 0x03, 0x07, 0x01, 0x01
        /*0010*/ 	.byte	0x02, 0x03, 0x00, 0x00, 0x02, 0x06, 0x01, 0x00, 0x04, 0x0b, 0x08, 0x00, 0x09, 0x00, 0x00, 0x00
        /*0020*/ 	.byte	0x00, 0x00, 0x00, 0x00


//--------------------- .nv.info._Z8mykernelPiS_S_ --------------------------
	.section	.nv.info._Z8mykernelPiS_S_,"",@"SHT_CUDA_INFO"
	.sectionflags	@""
	.align	4


	//----- nvinfo : EIATTR_CUDA_API_VERSION
	.align		4
        /*0000*/ 	.byte	0x04, 0x37
        /*0002*/ 	.short	(.L_7 - .L_6)
.L_6:
        /*0004*/ 	.word	0x00000082


	//----- nvinfo : EIATTR_KPARAM_INFO
	.align		4
.L_7:
        /*0008*/ 	.byte	0x04, 0x17
        /*000a*/ 	.short	(.L_9 - .L_8)
.L_8:
        /*000c*/ 	.word	0x00000000
        /*0010*/ 	.short	0x0002
        /*0012*/ 	.short	0x0010
        /*0014*/ 	.byte	0x00, 0xf5, 0x21, 0x00


	//----- nvinfo : EIATTR_KPARAM_INFO
	.align		4
.L_9:
        /*0018*/ 	.byte	0x04, 0x17
        /*001a*/ 	.short	(.L_11 - .L_10)
.L_10:
        /*001c*/ 	.word	0x00000000
        /*0020*/ 	.short	0x0001
        /*0022*/ 	.short	0x0008
        /*0024*/ 	.byte	0x00, 0xf5, 0x21, 0x00


	//----- nvinfo : EIATTR_KPARAM_INFO
	.align		4
.L_11:
        /*0028*/ 	.byte	0x04, 0x17
        /*002a*/ 	.short	(.L_13 - .L_12)
.L_12:
        /*002c*/ 	.word	0x00000000
        /*0030*/ 	.short	0x0000
        /*0032*/ 	.short	0x0000
        /*0034*/ 	.byte	0x00, 0xf5, 0x21, 0x00


	//----- nvinfo : EIATTR_SPARSE_MMA_MASK
	.align		4
.L_13:
        /*0038*/ 	.byte	0x03, 0x50
        /*003a*/ 	.short	0x0000


	//----- nvinfo : EIATTR_MAXREG_COUNT
	.align		4
        /*003c*/ 	.byte	0x03, 0x1b
        /*003e*/ 	.short	0x00ff


	//----- nvinfo : EIATTR_MERCURY_ISA_VERSION
	.align		4
        /*0040*/ 	.byte	0x03, 0x5f
        /*0042*/ 	.short	0x0101


	//----- nvinfo : EIATTR_VRC_CTA_INIT_COUNT
	.align		4
        /*0044*/ 	.byte	0x02, 0x4a
	.zero		1
	.zero		1


	//----- nvinfo : EIATTR_EXIT_INSTR_OFFSETS
	.align		4
        /*0048*/ 	.byte	0x04, 0x1c
        /*004a*/ 	.short	(.L_15 - .L_14)


	//   ....[0]....
.L_14:
        /*004c*/ 	.word	0x000000d0


	//----- nvinfo : EIATTR_CBANK_PARAM_SIZE
	.align		4
.L_15:
        /*0050*/ 	.byte	0x03, 0x19
        /*0052*/ 	.short	0x0018


	//----- nvinfo : EIATTR_PARAM_CBANK
	.align		4
        /*0054*/ 	.byte	0x04, 0x0a
        /*0056*/ 	.short	(.L_17 - .L_16)
	.align		4
.L_16:
        /*0058*/ 	.word	index@(.nv.constant0._Z8mykernelPiS_S_)
        /*005c*/ 	.short	0x0380
        /*005e*/ 	.short	0x0018


	//----- nvinfo : EIATTR_SW_WAR
	.align		4
.L_17:
        /*0060*/ 	.byte	0x04, 0x36
        /*0062*/ 	.short	(.L_19 - .L_18)
.L_18:
        /*0064*/ 	.word	0x00000008
.L_19:


//--------------------- .nv.callgraph             --------------------------
	.section	.nv.callgraph,"",@"SHT_CUDA_CALLGRAPH"
	.align	4
	.sectionentsize	8
	.align		4
        /*0000*/ 	.word	0x00000000
	.align		4
        /*0004*/ 	.word	0xffffffff
	.align		4
        /*0008*/ 	.word	0x00000000
	.align		4
        /*000c*/ 	.word	0xfffffffe
	.align		4
        /*0010*/ 	.word	0x00000000
	.align		4
        /*0014*/ 	.word	0xfffffffd
	.align		4
        /*0018*/ 	.word	0x00000000
	.align		4
        /*001c*/ 	.word	0xfffffffc


//--------------------- .text._Z8mykernelPiS_S_   --------------------------
	.section	.text._Z8mykernelPiS_S_,"ax",@progbits
	.align	128
        .global         _Z8mykernelPiS_S_
        .type           _Z8mykernelPiS_S_,@function
        .size           _Z8mykernelPiS_S_,(.L_x_1 - _Z8mykernelPiS_S_)
        .other          _Z8mykernelPiS_S_,@"STO_CUDA_ENTRY STV_DEFAULT"
_Z8mykernelPiS_S_:
.text._Z8mykernelPiS_S_:
[----:B------:R-:W-:Y:S01]  /*0000*/  LDC R1, c[0x0][0x37c] ;  /* 0x0000df00ff017b82 */ /* 0x000fe20000000800 */
[----:B------:R-:W0:Y:S07]  /*0010*/  S2R R9, SR_CTAID.X ;  /* 0x0000000000097919 */ /* 0x000e2e0000002500 */
[----:B------:R-:W0:Y:S01]  /*0020*/  LDC.64 R2, c[0x0][0x380] ;  /* 0x0000e000ff027b82 */ /* 0x000e220000000a00 */
[----:B------:R-:W1:Y:S07]  /*0030*/  LDCU.64 UR4, c[0x0][0x358] ;  /* 0x00006b00ff0477ac */ /* 0x000e6e0008000a00 */
[----:B------:R-:W2:Y:S08]  /*0040*/  LDC.64 R4, c[0x0][0x388] ;  /* 0x0000e200ff047b82 */ /* 0x000eb00000000a00 */
[----:B------:R-:W3:Y:S01]  /*0050*/  LDC.64 R6, c[0x0][0x390] ;  /* 0x0000e400ff067b82 */ /* 0x000ee20000000a00 */
[----:B0-----:R-:W-:-:S04]  /*0060*/  IMAD.WIDE.U32 R2, R9, 0x4, R2 ;  /* 0x0000000409027825 */ /* 0x001fc800078e0002 */
[C---:B--2---:R-:W-:Y:S02]  /*0070*/  IMAD.WIDE.U32 R4, R9.reuse, 0x4, R4 ;  /* 0x0000000409047825 */ /* 0x044fe400078e0004 */
[----:B-1----:R-:W2:Y:S04]  /*0080*/  LDG.E R2, desc[UR4][R2.64] ;  /* 0x0000000402027981 */ /* 0x002ea8000c1e1900 */
[----:B------:R-:W2:Y:S01]  /*0090*/  LDG.E R5, desc[UR4][R4.64] ;  /* 0x0000000404057981 */ /* 0x000ea2000c1e1900 */
[----:B---3--:R-:W-:Y:S01]  /*00a0*/  IMAD.WIDE.U32 R6, R9, 0x4, R6 ;  /* 0x0000000409067825 */ /* 0x008fe200078e0006 */
[----:B--2---:R-:W-:-:S05]  /*00b0*/  IADD3 R9, PT, PT, R2, R5, RZ ;  /* 0x0000000502097210 */ /* 0x004fca0007ffe0ff */
[----:B------:R-:W-:Y:S01]  /*00c0*/  STG.E desc[UR4][R6.64], R9 ;  /* 0x0000000906007986 */ /* 0x000fe2000c101904 */
[----:B------:R-:W-:Y:S05]  /*00d0*/  EXIT ;  /* 0x000000000000794d */ /* 0x000fea0003800000 */
.L_x_0:
[----:B------:R-:W-:-:S00]  /*00e0*/  BRA `(.L_x_0) ;  /* 0xfffffffc00fc7947 */ /* 0x000fc0000383ffff */
[----:B------:R-:W-:-:S00]  /*00f0*/  NOP ;  /* 0x0000000000007918 */ /* 0x000fc00000000000 */
        /* <DEDUP_REMOVED lines=8> */
.L_x_1:


//--------------------- .nv.shared.reserved.0     --------------------------
	.section	.nv.shared.reserved.0,"aw",@nobits
	.weak		__nv_reservedSMEM_offset_0_alias
	.size		__nv_reservedSMEM_offset_0_alias, 0, 64
	.other		__nv_reservedSMEM_offset_0_alias,@"STO_CUDA_RESERVED_SHARED STV_DEFAULT"
__nv_reservedSMEM_offset_0_alias:
	.zero		0
	.zero		64


//--------------------- .nv.constant0._Z8mykernelPiS_S_ --------------------------
	.section	.nv.constant0._Z8mykernelPiS_S_,"a",@progbits
	.sectionflags	@""
	.align	4
.nv.constant0._Z8mykernelPiS_S_:
	.zero		920


//--------------------- SYMBOLS --------------------------

	.type		.nv.reservedSmem.offset0,@object
	.size		.nv.reservedSmem.offset0,0x4
